//
// Generated by NVIDIA NVVM Compiler
//
// Compiler Build ID: CL-36424714
// Cuda compilation tools, release 13.0, V13.0.88
// Based on NVVM 20.0.0
//

.version 9.0
.target sm_100
.address_size 64

	// .globl	_Z12matmul_asynciiiPKfS0_Pf
// _ZZ12matmul_asynciiiPKfS0_PfE5tileA has been demoted
// _ZZ12matmul_asynciiiPKfS0_PfE5tileB has been demoted

.visible .entry _Z12matmul_asynciiiPKfS0_Pf(
	.param .u32 _Z12matmul_asynciiiPKfS0_Pf_param_0,
	.param .u32 _Z12matmul_asynciiiPKfS0_Pf_param_1,
	.param .u32 _Z12matmul_asynciiiPKfS0_Pf_param_2,
	.param .u64 .ptr .align 1 _Z12matmul_asynciiiPKfS0_Pf_param_3,
	.param .u64 .ptr .align 1 _Z12matmul_asynciiiPKfS0_Pf_param_4,
	.param .u64 .ptr .align 1 _Z12matmul_asynciiiPKfS0_Pf_param_5
)
{
	.reg .pred 	%p<19>;
	.reg .b32 	%r<75>;
	.reg .b32 	%f<103>;
	.reg .b64 	%rd<24>;
	// demoted variable
	.shared .align 4 .b8 _ZZ12matmul_asynciiiPKfS0_PfE5tileA[8192];
	// demoted variable
	.shared .align 4 .b8 _ZZ12matmul_asynciiiPKfS0_PfE5tileB[8192];
	ld.param.u32 	%r26, [_Z12matmul_asynciiiPKfS0_Pf_param_0];
	ld.param.u32 	%r27, [_Z12matmul_asynciiiPKfS0_Pf_param_1];
	ld.param.u32 	%r28, [_Z12matmul_asynciiiPKfS0_Pf_param_2];
	ld.param.u64 	%rd4, [_Z12matmul_asynciiiPKfS0_Pf_param_3];
	ld.param.u64 	%rd5, [_Z12matmul_asynciiiPKfS0_Pf_param_4];
	ld.param.u64 	%rd6, [_Z12matmul_asynciiiPKfS0_Pf_param_5];
	mov.u32 	%r29, %ctaid.y;
	mov.u32 	%r30, %ntid.y;
	mov.u32 	%r71, %tid.y;
	mad.lo.s32 	%r2, %r29, %r30, %r71;
	mov.u32 	%r31, %ctaid.x;
	mov.u32 	%r32, %ntid.x;
	mov.u32 	%r70, %tid.x;
	mad.lo.s32 	%r4, %r31, %r32, %r70;
	mul.lo.s32 	%r5, %r28, %r2;
	setp.ge.s32 	%p1, %r2, %r26;
	setp.ge.u32 	%p2, %r70, %r28;
	shl.b32 	%r33, %r71, 7;
	mov.u32 	%r34, _ZZ12matmul_asynciiiPKfS0_PfE5tileA;
	add.s32 	%r6, %r34, %r33;
	shl.b32 	%r35, %r70, 2;
	add.s32 	%r7, %r6, %r35;
	or.pred  	%p3, %p1, %p2;
	@%p3 bra 	$L__BB0_2;
	mul.wide.s32 	%rd8, %r5, 4;
	add.s64 	%rd9, %rd4, %rd8;
	mul.wide.u32 	%rd10, %r70, 4;
	add.s64 	%rd7, %rd9, %rd10;
	// begin inline asm
	cp.async.ca.shared.global [%r7], [%rd7], 4, 4;
	// end inline asm
	bra.uni 	$L__BB0_3;
$L__BB0_2:
	mov.b32 	%r36, 0;
	st.shared.u32 	[%r7], %r36;
$L__BB0_3:
	setp.ge.s32 	%p4, %r4, %r27;
	setp.ge.u32 	%p5, %r71, %r28;
	mov.u32 	%r39, _ZZ12matmul_asynciiiPKfS0_PfE5tileB;
	add.s32 	%r40, %r39, %r33;
	add.s32 	%r8, %r40, %r35;
	or.pred  	%p6, %p4, %p5;
	@%p6 bra 	$L__BB0_5;
	mad.lo.s32 	%r44, %r27, %r71, %r4;
	mul.wide.u32 	%rd12, %r44, 4;
	add.s64 	%rd11, %rd5, %rd12;
	// begin inline asm
	cp.async.ca.shared.global [%r8], [%rd11], 4, 4;
	// end inline asm
	bra.uni 	$L__BB0_6;
$L__BB0_5:
	mov.b32 	%r42, 0;
	st.shared.u32 	[%r8], %r42;
$L__BB0_6:
	// begin inline asm
	cp.async.commit_group;
	// end inline asm
	add.s32 	%r45, %r28, 31;
	shr.s32 	%r46, %r45, 31;
	shr.u32 	%r47, %r46, 27;
	add.s32 	%r48, %r45, %r47;
	shr.s32 	%r9, %r48, 5;
	setp.lt.s32 	%p7, %r28, 1;
	mov.f32 	%f102, 0f00000000;
	@%p7 bra 	$L__BB0_18;
	add.s32 	%r10, %r39, %r35;
	max.s32 	%r52, %r9, 1;
	neg.s32 	%r73, %r52;
	add.s32 	%r53, %r71, 32;
	mad.lo.s32 	%r72, %r27, %r53, %r4;
	shl.b32 	%r13, %r27, 5;
	mul.wide.s32 	%rd13, %r5, 4;
	mul.wide.u32 	%rd14, %r70, 4;
	add.s64 	%rd15, %rd13, %rd14;
	add.s64 	%rd16, %rd15, %rd4;
	add.s64 	%rd23, %rd16, 128;
	mov.f32 	%f102, 0f00000000;
	mov.b32 	%r74, 0;
$L__BB0_8:
	add.s32 	%r19, %r74, 1;
	and.b32  	%r20, %r74, 1;
	xor.b32  	%r21, %r20, 1;
	setp.ge.s32 	%p8, %r19, %r9;
	@%p8 bra 	$L__BB0_16;
	setp.ge.s32 	%p9, %r2, %r26;
	add.s32 	%r54, %r70, 32;
	setp.ge.u32 	%p10, %r54, %r28;
	or.pred  	%p11, %p9, %p10;
	@%p11 bra 	$L__BB0_11;
	shl.b32 	%r59, %r21, 12;
	add.s32 	%r58, %r7, %r59;
	// begin inline asm
	cp.async.ca.shared.global [%r58], [%rd23], 4, 4;
	// end inline asm
	bra.uni 	$L__BB0_12;
$L__BB0_11:
	shl.b32 	%r55, %r21, 12;
	add.s32 	%r56, %r7, %r55;
	mov.b32 	%r57, 0;
	st.shared.u32 	[%r56], %r57;
$L__BB0_12:
	setp.ge.s32 	%p12, %r4, %r27;
	add.s32 	%r60, %r71, 32;
	setp.ge.u32 	%p13, %r60, %r28;
	or.pred  	%p14, %p12, %p13;
	@%p14 bra 	$L__BB0_14;
	shl.b32 	%r65, %r21, 12;
	add.s32 	%r64, %r8, %r65;
	mul.wide.u32 	%rd19, %r72, 4;
	add.s64 	%rd18, %rd5, %rd19;
	// begin inline asm
	cp.async.ca.shared.global [%r64], [%rd18], 4, 4;
	// end inline asm
	bra.uni 	$L__BB0_15;
$L__BB0_14:
	shl.b32 	%r61, %r21, 12;
	add.s32 	%r62, %r8, %r61;
	mov.b32 	%r63, 0;
	st.shared.u32 	[%r62], %r63;
$L__BB0_15:
	// begin inline asm
	cp.async.commit_group;
	// end inline asm
	// begin inline asm
	cp.async.wait_group 1;
	// end inline asm
	bra.uni 	$L__BB0_17;
$L__BB0_16:
	// begin inline asm
	cp.async.wait_group 0;
	// end inline asm
$L__BB0_17:
	bar.sync 	0;
	shl.b32 	%r66, %r20, 12;
	add.s32 	%r67, %r6, %r66;
	add.s32 	%r68, %r10, %r66;
	ld.shared.f32 	%f6, [%r67];
	ld.shared.f32 	%f7, [%r68];
	fma.rn.f32 	%f8, %f6, %f7, %f102;
	ld.shared.f32 	%f9, [%r67+4];
	ld.shared.f32 	%f10, [%r68+128];
	fma.rn.f32 	%f11, %f9, %f10, %f8;
	ld.shared.f32 	%f12, [%r67+8];
	ld.shared.f32 	%f13, [%r68+256];
	fma.rn.f32 	%f14, %f12, %f13, %f11;
	ld.shared.f32 	%f15, [%r67+12];
	ld.shared.f32 	%f16, [%r68+384];
	fma.rn.f32 	%f17, %f15, %f16, %f14;
	ld.shared.f32 	%f18, [%r67+16];
	ld.shared.f32 	%f19, [%r68+512];
	fma.rn.f32 	%f20, %f18, %f19, %f17;
	ld.shared.f32 	%f21, [%r67+20];
	ld.shared.f32 	%f22, [%r68+640];
	fma.rn.f32 	%f23, %f21, %f22, %f20;
	ld.shared.f32 	%f24, [%r67+24];
	ld.shared.f32 	%f25, [%r68+768];
	fma.rn.f32 	%f26, %f24, %f25, %f23;
	ld.shared.f32 	%f27, [%r67+28];
	ld.shared.f32 	%f28, [%r68+896];
	fma.rn.f32 	%f29, %f27, %f28, %f26;
	ld.shared.f32 	%f30, [%r67+32];
	ld.shared.f32 	%f31, [%r68+1024];
	fma.rn.f32 	%f32, %f30, %f31, %f29;
	ld.shared.f32 	%f33, [%r67+36];
	ld.shared.f32 	%f34, [%r68+1152];
	fma.rn.f32 	%f35, %f33, %f34, %f32;
	ld.shared.f32 	%f36, [%r67+40];
	ld.shared.f32 	%f37, [%r68+1280];
	fma.rn.f32 	%f38, %f36, %f37, %f35;
	ld.shared.f32 	%f39, [%r67+44];
	ld.shared.f32 	%f40, [%r68+1408];
	fma.rn.f32 	%f41, %f39, %f40, %f38;
	ld.shared.f32 	%f42, [%r67+48];
	ld.shared.f32 	%f43, [%r68+1536];
	fma.rn.f32 	%f44, %f42, %f43, %f41;
	ld.shared.f32 	%f45, [%r67+52];
	ld.shared.f32 	%f46, [%r68+1664];
	fma.rn.f32 	%f47, %f45, %f46, %f44;
	ld.shared.f32 	%f48, [%r67+56];
	ld.shared.f32 	%f49, [%r68+1792];
	fma.rn.f32 	%f50, %f48, %f49, %f47;
	ld.shared.f32 	%f51, [%r67+60];
	ld.shared.f32 	%f52, [%r68+1920];
	fma.rn.f32 	%f53, %f51, %f52, %f50;
	ld.shared.f32 	%f54, [%r67+64];
	ld.shared.f32 	%f55, [%r68+2048];
	fma.rn.f32 	%f56, %f54, %f55, %f53;
	ld.shared.f32 	%f57, [%r67+68];
	ld.shared.f32 	%f58, [%r68+2176];
	fma.rn.f32 	%f59, %f57, %f58, %f56;
	ld.shared.f32 	%f60, [%r67+72];
	ld.shared.f32 	%f61, [%r68+2304];
	fma.rn.f32 	%f62, %f60, %f61, %f59;
	ld.shared.f32 	%f63, [%r67+76];
	ld.shared.f32 	%f64, [%r68+2432];
	fma.rn.f32 	%f65, %f63, %f64, %f62;
	ld.shared.f32 	%f66, [%r67+80];
	ld.shared.f32 	%f67, [%r68+2560];
	fma.rn.f32 	%f68, %f66, %f67, %f65;
	ld.shared.f32 	%f69, [%r67+84];
	ld.shared.f32 	%f70, [%r68+2688];
	fma.rn.f32 	%f71, %f69, %f70, %f68;
	ld.shared.f32 	%f72, [%r67+88];
	ld.shared.f32 	%f73, [%r68+2816];
	fma.rn.f32 	%f74, %f72, %f73, %f71;
	ld.shared.f32 	%f75, [%r67+92];
	ld.shared.f32 	%f76, [%r68+2944];
	fma.rn.f32 	%f77, %f75, %f76, %f74;
	ld.shared.f32 	%f78, [%r67+96];
	ld.shared.f32 	%f79, [%r68+3072];
	fma.rn.f32 	%f80, %f78, %f79, %f77;
	ld.shared.f32 	%f81, [%r67+100];
	ld.shared.f32 	%f82, [%r68+3200];
	fma.rn.f32 	%f83, %f81, %f82, %f80;
	ld.shared.f32 	%f84, [%r67+104];
	ld.shared.f32 	%f85, [%r68+3328];
	fma.rn.f32 	%f86, %f84, %f85, %f83;
	ld.shared.f32 	%f87, [%r67+108];
	ld.shared.f32 	%f88, [%r68+3456];
	fma.rn.f32 	%f89, %f87, %f88, %f86;
	ld.shared.f32 	%f90, [%r67+112];
	ld.shared.f32 	%f91, [%r68+3584];
	fma.rn.f32 	%f92, %f90, %f91, %f89;
	ld.shared.f32 	%f93, [%r67+116];
	ld.shared.f32 	%f94, [%r68+3712];
	fma.rn.f32 	%f95, %f93, %f94, %f92;
	ld.shared.f32 	%f96, [%r67+120];
	ld.shared.f32 	%f97, [%r68+3840];
	fma.rn.f32 	%f98, %f96, %f97, %f95;
	ld.shared.f32 	%f99, [%r67+124];
	ld.shared.f32 	%f100, [%r68+3968];
	fma.rn.f32 	%f102, %f99, %f100, %f98;
	bar.sync 	0;
	add.s32 	%r73, %r73, 1;
	setp.ne.s32 	%p15, %r73, 0;
	add.s32 	%r72, %r72, %r13;
	add.s32 	%r71, %r71, 32;
	add.s64 	%rd23, %rd23, 128;
	add.s32 	%r70, %r70, 32;
	mov.u32 	%r74, %r19;
	@%p15 bra 	$L__BB0_8;
$L__BB0_18:
	setp.ge.s32 	%p16, %r4, %r27;
	setp.ge.s32 	%p17, %r2, %r26;
	or.pred  	%p18, %p17, %p16;
	@%p18 bra 	$L__BB0_20;
	mad.lo.s32 	%r69, %r27, %r2, %r4;
	cvta.to.global.u64 	%rd20, %rd6;
	mul.wide.s32 	%rd21, %r69, 4;
	add.s64 	%rd22, %rd20, %rd21;
	st.global.f32 	[%rd22], %f102;
$L__BB0_20:
	ret;

}


// ===== COMPILED SASS (sm_100) =====

	.target	sm_100

	.elftype	@"ET_EXEC"


//--------------------- .note.nv.tkinfo           --------------------------
	.section	.note.nv.tkinfo,"",@"SHT_NOTE"
	.sectionflags	@"SHF_NOTE_NV_TKINFO"
	.tkinfo
        /*0018*/ 	.word	0x00000002
        /*0030*/ 	.string	""
        /*0030*/ 	.string	"ptxas"
        /*0030*/ 	.string	"Cuda compilation tools, release 13.0, V13.0.88"
        /*0030*/ 	.string	"Build cuda_13.0.r13.0/compiler.36424714_0"
        /*0030*/ 	.string	"-arch sm_100 -m 64 "



//--------------------- .note.nv.cuinfo           --------------------------
	.section	.note.nv.cuinfo,"",@"SHT_NOTE"
	.sectionflags	@"SHF_NOTE_NV_CUINFO"
        /*0018*/ 	.short	0x0002
        /*001a*/ 	.short	0x0064
        /*001c*/ 	.short	0x0082
	.zero		2


//--------------------- .nv.info                  --------------------------
	.section	.nv.info,"",@"SHT_CUDA_INFO"
	.align	4


	//----- nvinfo : EIATTR_REGCOUNT
	.align		4
        /*0000*/ 	.byte	0x04, 0x2f
        /*0002*/ 	.short	(.L_1 - .L_0)
	.align		4
.L_0:
        /*0004*/ 	.word	index@(_Z12matmul_asynciiiPKfS0_Pf)
        /*0008*/ 	.word	0x00000020


	//----- nvinfo : EIATTR_FRAME_SIZE
	.align		4
.L_1:
        /*000c*/ 	.byte	0x04, 0x11
        /*000e*/ 	.short	(.L_3 - .L_2)
	.align		4
.L_2:
        /*0010*/ 	.word	index@(_Z12matmul_asynciiiPKfS0_Pf)
        /*0014*/ 	.word	0x00000000


	//----- nvinfo : EIATTR_MIN_STACK_SIZE
	.align		4
.L_3:
        /*0018*/ 	.byte	0x04, 0x12
        /*001a*/ 	.short	(.L_5 - .L_4)
	.align		4
.L_4:
        /*001c*/ 	.word	index@(_Z12matmul_asynciiiPKfS0_Pf)
        /*0020*/ 	.word	0x00000000
.L_5:


//--------------------- .nv.compat                --------------------------
	.section	.nv.compat,"",@"SHT_CUDA_COMPAT_INFO"
	.align	4
        /*0000*/ 	.byte	0x02, 0x09, 0x00, 0x00, 0x02, 0x02, 0x01, 0x00, 0x02, 0x05, 0x05, 0x00, 0x03, 0x07, 0x01, 0x01
        /*0010*/ 	.byte	0x02, 0x03, 0x00, 0x00, 0x02, 0x06, 0x01, 0x00, 0x04, 0x0b, 0x08, 0x00, 0x09, 0x00, 0x00, 0x00
        /*0020*/ 	.byte	0x00, 0x00, 0x00, 0x00


//--------------------- .nv.info._Z12matmul_asynciiiPKfS0_Pf --------------------------
	.section	.nv.info._Z12matmul_asynciiiPKfS0_Pf,"",@"SHT_CUDA_INFO"
	.sectionflags	@""
	.align	4


	//----- nvinfo : EIATTR_CUDA_API_VERSION
	.align		4
        /*0000*/ 	.byte	0x04, 0x37
        /*0002*/ 	.short	(.L_7 - .L_6)
.L_6:
        /*0004*/ 	.word	0x00000082


	//----- nvinfo : EIATTR_KPARAM_INFO
	.align		4
.L_7:
        /*0008*/ 	.byte	0x04, 0x17
        /*000a*/ 	.short	(.L_9 - .L_8)
.L_8:
        /*000c*/ 	.word	0x00000000
        /*0010*/ 	.short	0x0005
        /*0012*/ 	.short	0x0020
        /*0014*/ 	.byte	0x00, 0xf5, 0x21, 0x00


	//----- nvinfo : EIATTR_KPARAM_INFO
	.align		4
.L_9:
        /*0018*/ 	.byte	0x04, 0x17
        /*001a*/ 	.short	(.L_11 - .L_10)
.L_10:
        /*001c*/ 	.word	0x00000000
        /*0020*/ 	.short	0x0004
        /*0022*/ 	.short	0x0018
        /*0024*/ 	.byte	0x00, 0xf5, 0x21, 0x00


	//----- nvinfo : EIATTR_KPARAM_INFO
	.align		4
.L_11:
        /*0028*/ 	.byte	0x04, 0x17
        /*002a*/ 	.short	(.L_13 - .L_12)
.L_12:
        /*002c*/ 	.word	0x00000000
        /*0030*/ 	.short	0x0003
        /*0032*/ 	.short	0x0010
        /*0034*/ 	.byte	0x00, 0xf5, 0x21, 0x00


	//----- nvinfo : EIATTR_KPARAM_INFO
	.align		4
.L_13:
        /*0038*/ 	.byte	0x04, 0x17
        /*003a*/ 	.short	(.L_15 - .L_14)
.L_14:
        /*003c*/ 	.word	0x00000000
        /*0040*/ 	.short	0x0002
        /*0042*/ 	.short	0x0008
        /*0044*/ 	.byte	0x00, 0xf0, 0x11, 0x00


	//----- nvinfo : EIATTR_KPARAM_INFO
	.align		4
.L_15:
        /*0048*/ 	.byte	0x04, 0x17
        /*004a*/ 	.short	(.L_17 - .L_16)
.L_16:
        /*004c*/ 	.word	0x00000000
        /*0050*/ 	.short	0x0001
        /*0052*/ 	.short	0x0004
        /*0054*/ 	.byte	0x00, 0xf0, 0x11, 0x00


	//----- nvinfo : EIATTR_KPARAM_INFO
	.align		4
.L_17:
        /*0058*/ 	.byte	0x04, 0x17
        /*005a*/ 	.short	(.L_19 - .L_18)
.L_18:
        /*005c*/ 	.word	0x00000000
        /*0060*/ 	.short	0x0000
        /*0062*/ 	.short	0x0000
        /*0064*/ 	.byte	0x00, 0xf0, 0x11, 0x00


	//----- nvinfo : EIATTR_SPARSE_MMA_MASK
	.align		4
.L_19:
        /*0068*/ 	.byte	0x03, 0x50
        /*006a*/ 	.short	0x0000


	//----- nvinfo : EIATTR_MAXREG_COUNT
	.align		4
        /*006c*/ 	.byte	0x03, 0x1b
        /*006e*/ 	.short	0x00ff


	//----- nvinfo : EIATTR_NUM_BARRIERS
	.align		4
        /*0070*/ 	.byte	0x02, 0x4c
        /*0072*/ 	.byte	0x01
	.zero		1


	//----- nvinfo : EIATTR_MERCURY_ISA_VERSION
	.align		4
        /*0074*/ 	.byte	0x03, 0x5f
        /*0076*/ 	.short	0x0101


	//----- nvinfo : EIATTR_VRC_CTA_INIT_COUNT
	.align		4
        /*0078*/ 	.byte	0x02, 0x4a
	.zero		1
	.zero		1


	//----- nvinfo : EIATTR_EXIT_INSTR_OFFSETS
	.align		4
        /*007c*/ 	.byte	0x04, 0x1c
        /*007e*/ 	.short	(.L_21 - .L_20)


	//   ....[0]....
.L_20:
        /*0080*/ 	.word	0x00000c20


	//   ....[1]....
        /*0084*/ 	.word	0x00000c70


	//----- nvinfo : EIATTR_CRS_STACK_SIZE
	.align		4
.L_21:
        /*0088*/ 	.byte	0x04, 0x1e
        /*008a*/ 	.short	(.L_23 - .L_22)
.L_22:
        /*008c*/ 	.word	0x00000000


	//----- nvinfo : EIATTR_CBANK_PARAM_SIZE
	.align		4
.L_23:
        /*0090*/ 	.byte	0x03, 0x19
        /*0092*/ 	.short	0x0028


	//----- nvinfo : EIATTR_PARAM_CBANK
	.align		4
        /*0094*/ 	.byte	0x04, 0x0a
        /*0096*/ 	.short	(.L_25 - .L_24)
	.align		4
.L_24:
        /*0098*/ 	.word	index@(.nv.constant0._Z12matmul_asynciiiPKfS0_Pf)
        /*009c*/ 	.short	0x0380
        /*009e*/ 	.short	0x0028


	//----- nvinfo : EIATTR_SW_WAR
	.align		4
.L_25:
        /*00a0*/ 	.byte	0x04, 0x36
        /*00a2*/ 	.short	(.L_27 - .L_26)
.L_26:
        /*00a4*/ 	.word	0x00000008
.L_27:


//--------------------- .nv.callgraph             --------------------------
	.section	.nv.callgraph,"",@"SHT_CUDA_CALLGRAPH"
	.align	4
	.sectionentsize	8
	.align		4
        /*0000*/ 	.word	0x00000000
	.align		4
        /*0004*/ 	.word	0xffffffff
	.align		4
        /*0008*/ 	.word	0x00000000
	.align		4
        /*000c*/ 	.word	0xfffffffe
	.align		4
        /*0010*/ 	.word	0x00000000
	.align		4
        /*0014*/ 	.word	0xfffffffd
	.align		4
        /*0018*/ 	.word	0x00000000
	.align		4
        /*001c*/ 	.word	0xfffffffc


//--------------------- .text._Z12matmul_asynciiiPKfS0_Pf --------------------------
	.section	.text._Z12matmul_asynciiiPKfS0_Pf,"ax",@progbits
	.align	128
        .global         _Z12matmul_asynciiiPKfS0_Pf
        .type           _Z12matmul_asynciiiPKfS0_Pf,@function
        .size           _Z12matmul_asynciiiPKfS0_Pf,(.L_x_8 - _Z12matmul_asynciiiPKfS0_Pf)
        .other          _Z12matmul_asynciiiPKfS0_Pf,@"STO_CUDA_ENTRY STV_DEFAULT"
_Z12matmul_asynciiiPKfS0_Pf:
.text._Z12matmul_asynciiiPKfS0_Pf:
[----:B------:R-:W-:Y:S01]  /*0000*/  LDC R1, c[0x0][0x37c] ;  /* 0x0000df00ff017b82 */ /* 0x000fe20000000800 */
[----:B------:R-:W1:Y:S07]  /*0010*/  S2R R18, SR_TID.Y ;  /* 0x0000000000127919 */ /* 0x000e6e0000002200 */
[----:B------:R-:W2:Y:S01]  /*0020*/  S2UR UR4, SR_CTAID.Y ;  /* 0x00000000000479c3 */ /* 0x000ea20000002600 */
[----:B------:R-:W3:Y:S01]  /*0030*/  LDCU UR7, c[0x0][0x388] ;  /* 0x00007100ff0777ac */ /* 0x000ee20008000800 */
[----:B------:R-:W-:Y:S01]  /*0040*/  HFMA2 R11, -RZ, RZ, 0, 0 ;  /* 0x00000000ff0b7431 */ /* 0x000fe200000001ff */
[----:B------:R-:W4:Y:S01]  /*0050*/  S2R R17, SR_TID.X ;  /* 0x0000000000117919 */ /* 0x000f220000002100 */
[----:B------:R-:W5:Y:S04]  /*0060*/  LDCU UR6, c[0x0][0x380] ;  /* 0x00007000ff0677ac */ /* 0x000f680008000800 */
[----:B------:R-:W2:Y:S01]  /*0070*/  LDC R22, c[0x0][0x364] ;  /* 0x0000d900ff167b82 */ /* 0x000ea20000000800 */
[----:B------:R-:W5:Y:S07]  /*0080*/  LDCU UR8, c[0x0][0x384] ;  /* 0x00007080ff0877ac */ /* 0x000f6e0008000800 */
[----:B------:R-:W4:Y:S01]  /*0090*/  S2UR UR5, SR_CTAID.X ;  /* 0x00000000000579c3 */ /* 0x000f220000002500 */
[----:B---3--:R-:W-:-:S07]  /*00a0*/  UISETP.GE.AND UP0, UPT, UR7, 0x1, UPT ;  /* 0x000000010700788c */ /* 0x008fce000bf06270 */
[----:B------:R-:W3:Y:S01]  /*00b0*/  LDC R0, c[0x0][0x360] ;  /* 0x0000d800ff007b82 */ /* 0x000ee20000000800 */
[----:B-----5:R-:W-:Y:S01]  /*00c0*/  MOV R8, UR8 ;  /* 0x0000000800087c02 */ /* 0x020fe20008000f00 */
[----:B------:R-:W5:Y:S01]  /*00d0*/  LDCU.64 UR8, c[0x0][0x358] ;  /* 0x00006b00ff0877ac */ /* 0x000f620008000a00 */
[----:B-1----:R-:W-:Y:S01]  /*00e0*/  ISETP.GE.U32.AND P1, PT, R18, UR7, PT ;  /* 0x0000000712007c0c */ /* 0x002fe2000bf26070 */
[----:B--2---:R-:W-:Y:S01]  /*00f0*/  IMAD R22, R22, UR4, R18 ;  /* 0x0000000416167c24 */ /* 0x004fe2000f8e0212 */
[----:B------:R-:W-:Y:S01]  /*0100*/  UMOV UR4, 0x400 ;  /* 0x0000040000047882 */ /* 0x000fe20000000000 */
[----:B----4-:R-:W-:Y:S02]  /*0110*/  ISETP.GE.U32.AND P0, PT, R17, UR7, PT ;  /* 0x0000000711007c0c */ /* 0x010fe4000bf06070 */
[C---:B------:R-:W-:Y:S02]  /*0120*/  IMAD R7, R22.reuse, UR7, RZ ;  /* 0x0000000716077c24 */ /* 0x040fe4000f8e02ff */
[----:B------:R-:W-:Y:S01]  /*0130*/  ISETP.GE.OR P0, PT, R22, UR6, P0 ;  /* 0x0000000616007c0c */ /* 0x000fe20008706670 */
[----:B------:R-:W1:Y:S01]  /*0140*/  S2UR UR6, SR_CgaCtaId ;  /* 0x00000000000679c3 */ /* 0x000e620000008800 */
[----:B---3--:R-:W-:Y:S01]  /*0150*/  IMAD R21, R0, UR5, R17 ;  /* 0x0000000500157c24 */ /* 0x008fe2000f8e0211 */
[----:B------:R-:W-:-:S10]  /*0160*/  UIADD3 UR5, UPT, UPT, UR4, 0x2000, URZ ;  /* 0x0000200004057890 */ /* 0x000fd4000fffe0ff */
[----:B------:R-:W2:Y:S01]  /*0170*/  @!P0 LDC.64 R4, c[0x0][0x390] ;  /* 0x0000e400ff048b82 */ /* 0x000ea20000000a00 */
[----:B------:R-:W-:Y:S01]  /*0180*/  ISETP.GE.OR P1, PT, R21, R8, P1 ;  /* 0x000000081500720c */ /* 0x000fe20000f26670 */
[----:B-1----:R-:W-:-:S12]  /*0190*/  ULEA UR4, UR6, UR4, 0x18 ;  /* 0x0000000406047291 */ /* 0x002fd8000f8ec0ff */
[----:B------:R-:W1:Y:S01]  /*01a0*/  @!P1 LDC.64 R2, c[0x0][0x398] ;  /* 0x0000e600ff029b82 */ /* 0x000e620000000a00 */
[----:B------:R-:W-:Y:S01]  /*01b0*/  ULEA UR5, UR6, UR5, 0x18 ;  /* 0x0000000506057291 */ /* 0x000fe2000f8ec0ff */
[C---:B------:R-:W-:Y:S01]  /*01c0*/  @!P1 IMAD R9, R18.reuse, R8, R21 ;  /* 0x0000000812099224 */ /* 0x040fe200078e0215 */
[----:B------:R-:W-:Y:S01]  /*01d0*/  LEA R20, R18, UR4, 0x7 ;  /* 0x0000000412147c11 */ /* 0x000fe2000f8e38ff */
[----:B------:R-:W-:-:S03]  /*01e0*/  UIADD3 UR4, UPT, UPT, UR7, 0x1f, URZ ;  /* 0x0000001f07047890 */ /* 0x000fc6000fffe0ff */
[----:B------:R-:W-:Y:S02]  /*01f0*/  LEA R16, R18, UR5, 0x7 ;  /* 0x0000000512107c11 */ /* 0x000fe4000f8e38ff */
[----:B------:R-:W-:Y:S01]  /*0200*/  LEA R19, R17, R20, 0x2 ;  /* 0x0000001411137211 */ /* 0x000fe200078e10ff */
[----:B--2---:R-:W-:Y:S01]  /*0210*/  @!P0 IMAD.WIDE R4, R7, 0x4, R4 ;  /* 0x0000000407048825 */ /* 0x004fe200078e0204 */
[C---:B------:R-:W-:Y:S01]  /*0220*/  LEA R16, R17.reuse, R16, 0x2 ;  /* 0x0000001011107211 */ /* 0x040fe200078e10ff */
[----:B------:R-:W-:Y:S02]  /*0230*/  USHF.R.S32.HI UR6, URZ, 0x1f, UR4 ;  /* 0x0000001fff067899 */ /* 0x000fe40008011404 */
[----:B------:R-:W-:Y:S02]  /*0240*/  @!P0 IMAD.WIDE.U32 R4, R17, 0x4, R4 ;  /* 0x0000000411048825 */ /* 0x000fe400078e0004 */
[----:B------:R-:W-:-:S03]  /*0250*/  ULEA.HI UR6, UR6, UR4, URZ, 0x5 ;  /* 0x0000000406067291 */ /* 0x000fc6000f8f28ff */
[----:B------:R-:W-:Y:S01]  /*0260*/  @!PT LDS RZ, [RZ] ;  /* 0x00000000fffff984 */ /* 0x000fe20000000800 */
[----:B------:R-:W-:Y:S01]  /*0270*/  @!PT LDS RZ, [RZ] ;  /* 0x00000000fffff984 */ /* 0x000fe20000000800 */
[----:B------:R-:W-:Y:S01]  /*0280*/  @!PT LDS RZ, [RZ] ;  /* 0x00000000fffff984 */ /* 0x000fe20000000800 */
[----:B-----5:R2:W-:Y:S01]  /*0290*/  @!P0 LDGSTS.E [R19], desc[UR8][R4.64] ;  /* 0x0000000004138fae */ /* 0x0205e2000b9a1008 */
[----:B-1----:R-:W-:-:S03]  /*02a0*/  @!P1 IMAD.WIDE.U32 R2, R9, 0x4, R2 ;  /* 0x0000000409029825 */ /* 0x002fc600078e0002 */
[----:B------:R2:W-:Y:S04]  /*02b0*/  @P0 STS [R19], RZ ;  /* 0x000000ff13000388 */ /* 0x0005e80000000800 */
[----:B------:R-:W-:Y:S01]  /*02c0*/  @!PT LDS RZ, [RZ] ;  /* 0x00000000fffff984 */ /* 0x000fe20000000800 */
[----:B------:R-:W-:Y:S01]  /*02d0*/  @!PT LDS RZ, [RZ] ;  /* 0x00000000fffff984 */ /* 0x000fe20000000800 */
[----:B------:R-:W-:Y:S01]  /*02e0*/  @!PT LDS RZ, [RZ] ;  /* 0x00000000fffff984 */ /* 0x000fe20000000800 */
[----:B------:R2:W-:Y:S04]  /*02f0*/  @!P1 LDGSTS.E [R16], desc[UR8][R2.64] ;  /* 0x0000000002109fae */ /* 0x0005e8000b9a1008 */
[----:B------:R2:W-:Y:S04]  /*0300*/  @P1 STS [R16], RZ ;  /* 0x000000ff10001388 */ /* 0x0005e80000000800 */
[----:B------:R-:W0:Y:S01]  /*0310*/  LDGDEPBAR ;  /* 0x00000000000079af */ /* 0x000e220000000000 */
[----:B------:R-:W-:Y:S05]  /*0320*/  BRA.U !UP0, `(.L_x_0) ;  /* 0x0000000908307547 */ /* 0x000fea000b800000 */
[----:B------:R-:W1:Y:S01]  /*0330*/  LDCU.64 UR10, c[0x0][0x390] ;  /* 0x00007200ff0a77ac */ /* 0x000e620008000a00 */
[----:B--2---:R-:W2:Y:S01]  /*0340*/  LDC R3, c[0x0][0x384] ;  /* 0x0000e100ff037b82 */ /* 0x004ea20000000800 */
[----:B------:R-:W-:Y:S01]  /*0350*/  IMAD.WIDE.U32 R4, R17, 0x4, RZ ;  /* 0x0000000411047825 */ /* 0x000fe200078e00ff */
[----:B------:R-:W-:Y:S01]  /*0360*/  IADD3 R6, PT, PT, R18, 0x20, RZ ;  /* 0x0000002012067810 */ /* 0x000fe20007ffe0ff */
[----:B------:R-:W-:Y:S01]  /*0370*/  USHF.R.S32.HI UR6, URZ, 0x5, UR6 ;  /* 0x00000005ff067899 */ /* 0x000fe20008011406 */
[----:B------:R-:W-:Y:S01]  /*0380*/  MOV R11, RZ ;  /* 0x000000ff000b7202 */ /* 0x000fe20000000f00 */
[----:B------:R-:W3:Y:S01]  /*0390*/  LDCU UR12, c[0x0][0x380] ;  /* 0x00007000ff0c77ac */ /* 0x000ee20008000800 */
[----:B------:R-:W-:Y:S02]  /*03a0*/  IMAD.WIDE R4, R7, 0x4, R4 ;  /* 0x0000000407047825 */ /* 0x000fe400078e0204 */
[----:B------:R-:W4:Y:S01]  /*03b0*/  LDC.64 R24, c[0x0][0x398] ;  /* 0x0000e600ff187b82 */ /* 0x000f220000000a00 */
[----:B------:R-:W-:Y:S01]  /*03c0*/  UISETP.LT.AND UP0, UPT, UR6, 0x1, UPT ;  /* 0x000000010600788c */ /* 0x000fe2000bf01270 */
[----:B------:R-:W-:Y:S01]  /*03d0*/  LEA R7, R17, UR5, 0x2 ;  /* 0x0000000511077c11 */ /* 0x000fe2000f8e10ff */
[----:B------:R-:W-:Y:S01]  /*03e0*/  IMAD R6, R6, R8, R21 ;  /* 0x0000000806067224 */ /* 0x000fe200078e0215 */
[----:B------:R-:W5:Y:S01]  /*03f0*/  LDCU UR13, c[0x0][0x384] ;  /* 0x00007080ff0d77ac */ /* 0x000f620008000800 */
[----:B------:R-:W-:Y:S01]  /*0400*/  USEL UR4, UR6, 0x1, !UP0 ;  /* 0x0000000106047887 */ /* 0x000fe2000c000000 */
[----:B-1----:R-:W-:Y:S01]  /*0410*/  IADD3 R0, P0, PT, R4, UR10, RZ ;  /* 0x0000000a04007c10 */ /* 0x002fe2000ff1e0ff */
[----:B------:R-:W1:Y:S01]  /*0420*/  LDCU UR7, c[0x0][0x388] ;  /* 0x00007100ff0777ac */ /* 0x000e620008000800 */
[----:B------:R-:W-:-:S02]  /*0430*/  MOV R4, RZ ;  /* 0x000000ff00047202 */ /* 0x000fc40000000f00 */
[----:B------:R-:W-:Y:S01]  /*0440*/  IADD3 R0, P1, PT, R0, 0x80, RZ ;  /* 0x0000008000007810 */ /* 0x000fe20007f3e0ff */
[----:B------:R-:W-:-:S03]  /*0450*/  UIADD3 UR4, UPT, UPT, -UR4, URZ, URZ ;  /* 0x000000ff04047290 */ /* 0x000fc6000fffe1ff */
[----:B---3--:R-:W-:-:S09]  /*0460*/  IADD3.X R5, PT, PT, RZ, UR11, R5, P1, P0 ;  /* 0x0000000bff057c10 */ /* 0x008fd20008fe0405 */
.L_x_6:
[C---:B------:R-:W-:Y:S02]  /*0470*/  IADD3 R2, PT, PT, R4.reuse, 0x1, RZ ;  /* 0x0000000104027810 */ /* 0x040fe40007ffe0ff */
[----:B------:R-:W-:Y:S02]  /*0480*/  LOP3.LUT R23, R4, 0x1, RZ, 0xc0, !PT ;  /* 0x0000000104177812 */ /* 0x000fe400078ec0ff */
[----:B------:R-:W-:-:S13]  /*0490*/  ISETP.GE.AND P0, PT, R2, UR6, PT ;  /* 0x0000000602007c0c */ /* 0x000fda000bf06270 */
[----:B------:R-:W-:Y:S05]  /*04a0*/  @P0 BRA `(.L_x_1) ;  /* 0x0000000000740947 */ /* 0x000fea0003800000 */
[----:B------:R-:W-:Y:S01]  /*04b0*/  IADD3 R4, PT, PT, R17, 0x20, RZ ;  /* 0x0000002011047810 */ /* 0x000fe20007ffe0ff */
[----:B------:R-:W-:Y:S01]  /*04c0*/  BSSY.RECONVERGENT B0, `(.L_x_2) ;  /* 0x0000018000007945 */ /* 0x000fe20003800200 */
[----:B------:R-:W-:Y:S02]  /*04d0*/  LOP3.LUT R13, R23, 0x1, RZ, 0x3c, !PT ;  /* 0x00000001170d7812 */ /* 0x000fe400078e3cff */
[----:B-1----:R-:W-:Y:S02]  /*04e0*/  ISETP.GE.U32.AND P0, PT, R4, UR7, PT ;  /* 0x0000000704007c0c */ /* 0x002fe4000bf06070 */
[----:B------:R-:W-:Y:S02]  /*04f0*/  LEA R9, R13, R19, 0xc ;  /* 0x000000130d097211 */ /* 0x000fe400078e60ff */
[----:B------:R-:W-:Y:S02]  /*0500*/  ISETP.GE.OR P0, PT, R22, UR12, P0 ;  /* 0x0000000c16007c0c */ /* 0x000fe40008706670 */
[----:B------:R-:W-:-:S11]  /*0510*/  IADD3 R8, PT, PT, R18, 0x20, RZ ;  /* 0x0000002012087810 */ /* 0x000fd60007ffe0ff */
[----:B------:R-:W-:-:S05]  /*0520*/  @!P0 MOV R4, R0 ;  /* 0x0000000000048202 */ /* 0x000fca0000000f00 */
[----:B------:R-:W-:Y:S01]  /*0530*/  @!PT LDS RZ, [RZ] ;  /* 0x00000000fffff984 */ /* 0x000fe20000000800 */
[----:B------:R-:W-:Y:S01]  /*0540*/  @!PT LDS RZ, [RZ] ;  /* 0x00000000fffff984 */ /* 0x000fe20000000800 */
[----:B------:R-:W-:Y:S01]  /*0550*/  @!PT LDS RZ, [RZ] ;  /* 0x00000000fffff984 */ /* 0x000fe20000000800 */
[----:B------:R1:W-:Y:S04]  /*0560*/  @!P0 LDGSTS.E [R9], desc[UR8][R4.64] ;  /* 0x0000000004098fae */ /* 0x0003e8000b9a1008 */
[----:B------:R1:W-:Y:S01]  /*0570*/  @P0 STS [R9], RZ ;  /* 0x000000ff09000388 */ /* 0x0003e20000000800 */
[----:B------:R-:W-:-:S04]  /*0580*/  ISETP.GE.U32.AND P0, PT, R8, UR7, PT ;  /* 0x0000000708007c0c */ /* 0x000fc8000bf06070 */
[----:B-----5:R-:W-:-:S13]  /*0590*/  ISETP.GE.OR P0, PT, R21, UR13, P0 ;  /* 0x0000000d15007c0c */ /* 0x020fda0008706670 */
[----:B-1----:R-:W-:Y:S05]  /*05a0*/  @P0 BRA `(.L_x_3) ;  /* 0x00000000001c0947 */ /* 0x002fea0003800000 */
[----:B------:R-:W-:Y:S01]  /*05b0*/  LEA R13, R13, R16, 0xc ;  /* 0x000000100d0d7211 */ /* 0x000fe200078e60ff */
[----:B----4-:R-:W-:-:S05]  /*05c0*/  IMAD.WIDE.U32 R8, R6, 0x4, R24 ;  /* 0x0000000406087825 */ /* 0x010fca00078e0018 */
[----:B------:R-:W-:Y:S01]  /*05d0*/  @!PT LDS RZ, [RZ] ;  /* 0x00000000fffff984 */ /* 0x000fe20000000800 */
[----:B------:R-:W-:Y:S01]  /*05e0*/  @!PT LDS RZ, [RZ] ;  /* 0x00000000fffff984 */ /* 0x000fe20000000800 */
[----:B------:R-:W-:Y:S01]  /*05f0*/  @!PT LDS RZ, [RZ] ;  /* 0x00000000fffff984 */ /* 0x000fe20000000800 */
[----:B------:R1:W-:Y:S01]  /*0600*/  LDGSTS.E [R13], desc[UR8][R8.64] ;  /* 0x00000000080d7fae */ /* 0x0003e2000b9a1008 */
[----:B------:R-:W-:Y:S05]  /*0610*/  BRA `(.L_x_4) ;  /* 0x0000000000087947 */ /* 0x000fea0003800000 */
.L_x_3:
[----:B------:R-:W-:-:S05]  /*0620*/  LEA R13, R13, R16, 0xc ;  /* 0x000000100d0d7211 */ /* 0x000fca00078e60ff */
[----:B------:R3:W-:Y:S02]  /*0630*/  STS [R13], RZ ;  /* 0x000000ff0d007388 */ /* 0x0007e40000000800 */
.L_x_4:
[----:B------:R-:W-:Y:S05]  /*0640*/  BSYNC.RECONVERGENT B0 ;  /* 0x0000000000007941 */ /* 0x000fea0003800200 */
.L_x_2:
[----:B------:R-:W0:Y:S01]  /*0650*/  LDGDEPBAR ;  /* 0x00000000000079af */ /* 0x000e220000000000 */
[----:B------:R-:W-:-:S04]  /*0660*/  DEPBAR.LE SB0, 0x1 ;  /* 0x000080400000791a */ /* 0x000fc80000000000 */
[----:B------:R-:W-:Y:S05]  /*0670*/  BRA `(.L_x_5) ;  /* 0x0000000000047947 */ /* 0x000fea0003800000 */
.L_x_1:
[----:B------:R-:W-:-:S04]  /*0680*/  DEPBAR.LE SB0, 0x0 ;  /* 0x000080000000791a */ /* 0x000fc80000000000 */
.L_x_5:
[----:B------:R-:W-:Y:S01]  /*0690*/  BAR.SYNC.DEFER_BLOCKING 0x0 ;  /* 0x0000000000007b1d */ /* 0x000fe20000010000 */
[C---:B------:R-:W-:Y:S01]  /*06a0*/  LEA R4, R23.reuse, R7, 0xc ;  /* 0x0000000717047211 */ /* 0x040fe200078e60ff */
[----:B------:R-:W-:Y:S01]  /*06b0*/  UIADD3 UR4, UPT, UPT, UR4, 0x1, URZ ;  /* 0x0000000104047890 */ /* 0x000fe2000fffe0ff */
[----:B------:R-:W-:Y:S02]  /*06c0*/  LEA R23, R23, R20, 0xc ;  /* 0x0000001417177211 */ /* 0x000fe400078e60ff */
[----:B------:R-:W-:Y:S01]  /*06d0*/  IADD3 R0, P0, PT, R0, 0x80, RZ ;  /* 0x0000008000007810 */ /* 0x000fe20007f1e0ff */
[----:B------:R-:W-:Y:S01]  /*06e0*/  UISETP.NE.AND UP0, UPT, UR4, URZ, UPT ;  /* 0x000000ff0400728c */ /* 0x000fe2000bf05270 */
[----:B------:R-:W-:Y:S02]  /*06f0*/  IADD3 R18, PT, PT, R18, 0x20, RZ ;  /* 0x0000002012127810 */ /* 0x000fe40007ffe0ff */
[----:B------:R-:W-:Y:S02]  /*0700*/  IADD3 R17, PT, PT, R17, 0x20, RZ ;  /* 0x0000002011117810 */ /* 0x000fe40007ffe0ff */
[----:B------:R-:W-:Y:S01]  /*0710*/  IADD3.X R5, PT, PT, RZ, R5, RZ, P0, !PT ;  /* 0x00000005ff057210 */ /* 0x000fe200007fe4ff */
[----:B-1----:R-:W-:Y:S04]  /*0720*/  LDS R8, [R4] ;  /* 0x0000000004087984 */ /* 0x002fe80000000800 */
[----:B---3--:R-:W1:Y:S04]  /*0730*/  LDS.128 R12, [R23] ;  /* 0x00000000170c7984 */ /* 0x008e680000000c00 */
[----:B------:R-:W3:Y:S04]  /*0740*/  LDS R9, [R4+0x80] ;  /* 0x0000800004097984 */ /* 0x000ee80000000800 */
[----:B------:R-:W2:Y:S04]  /*0750*/  LDS R10, [R4+0x100] ;  /* 0x00010000040a7984 */ /* 0x000ea80000000800 */
[----:B------:R-:W4:Y:S01]  /*0760*/  LDS R26, [R4+0x180] ;  /* 0x00018000041a7984 */ /* 0x000f220000000800 */
[----:B-1----:R-:W-:-:S03]  /*0770*/  FFMA R8, R12, R8, R11 ;  /* 0x000000080c087223 */ /* 0x002fc6000000000b */
[----:B------:R-:W-:Y:S01]  /*0780*/  LDS R12, [R4+0x300] ;  /* 0x00030000040c7984 */ /* 0x000fe20000000800 */
[----:B---3--:R-:W-:-:S03]  /*0790*/  FFMA R9, R9, R13, R8 ;  /* 0x0000000d09097223 */ /* 0x008fc60000000008 */
[----:B------:R-:W-:Y:S01]  /*07a0*/  LDS R13, [R4+0x200] ;  /* 0x00020000040d7984 */ /* 0x000fe20000000800 */
[----:B--2---:R-:W-:-:S03]  /*07b0*/  FFMA R27, R10, R14, R9 ;  /* 0x0000000e0a1b7223 */ /* 0x004fc60000000009 */
[----:B------:R-:W1:Y:S01]  /*07c0*/  LDS.128 R8, [R23+0x10] ;  /* 0x0000100017087984 */ /* 0x000e620000000c00 */
[----:B----4-:R-:W-:-:S03]  /*07d0*/  FFMA R15, R26, R15, R27 ;  /* 0x0000000f1a0f7223 */ /* 0x010fc6000000001b */
[----:B------:R-:W2:Y:S04]  /*07e0*/  LDS R27, [R4+0x280] ;  /* 0x00028000041b7984 */ /* 0x000ea80000000800 */
[----:B------:R-:W3:Y:S01]  /*07f0*/  LDS R26, [R4+0x380] ;  /* 0x00038000041a7984 */ /* 0x000ee20000000800 */
[----:B-1----:R-:W-:-:S04]  /*0800*/  FFMA R8, R8, R13, R15 ;  /* 0x0000000d08087223 */ /* 0x002fc8000000000f */
[----:B--2---:R-:W-:Y:S02]  /*0810*/  FFMA R27, R27, R9, R8 ;  /* 0x000000091b1b7223 */ /* 0x004fe40000000008 */
[----:B------:R-:W-:Y:S02]  /*0820*/  LDS R9, [R4+0x400] ;  /* 0x0004000004097984 */ /* 0x000fe40000000800 */
[----:B------:R-:W-:Y:S02]  /*0830*/  FFMA R27, R12, R10, R27 ;  /* 0x0000000a0c1b7223 */ /* 0x000fe4000000001b */
[----:B------:R-:W1:Y:S02]  /*0840*/  LDS.128 R12, [R23+0x20] ;  /* 0x00002000170c7984 */ /* 0x000e640000000c00 */
[----:B---3--:R-:W-:Y:S02]  /*0850*/  FFMA R11, R26, R11, R27 ;  /* 0x0000000b1a0b7223 */ /* 0x008fe4000000001b */
[----:B------:R-:W2:Y:S04]  /*0860*/  LDS R27, [R4+0x480] ;  /* 0x00048000041b7984 */ /* 0x000ea80000000800 */
[----:B------:R-:W3:Y:S04]  /*0870*/  LDS R8, [R4+0x500] ;  /* 0x0005000004087984 */ /* 0x000ee80000000800 */
[----:B------:R-:W4:Y:S01]  /*0880*/  LDS R26, [R4+0x580] ;  /* 0x00058000041a7984 */ /* 0x000f220000000800 */
[----:B-1----:R-:W-:-:S04]  /*0890*/  FFMA R12, R12, R9, R11 ;  /* 0x000000090c0c7223 */ /* 0x002fc8000000000b */
[----:B--2---:R-:W-:Y:S02]  /*08a0*/  FFMA R27, R27, R13, R12 ;  /* 0x0000000d1b1b7223 */ /* 0x004fe4000000000c */
[----:B------:R-:W-:Y:S02]  /*08b0*/  LDS R13, [R4+0x600] ;  /* 0x00060000040d7984 */ /* 0x000fe40000000800 */
[----:B---3--:R-:W-:Y:S02]  /*08c0*/  FFMA R27, R8, R14, R27 ;  /* 0x0000000e081b7223 */ /* 0x008fe4000000001b */
[----:B------:R-:W1:Y:S02]  /*08d0*/  LDS.128 R8, [R23+0x30] ;  /* 0x0000300017087984 */ /* 0x000e640000000c00 */
[----:B----4-:R-:W-:Y:S02]  /*08e0*/  FFMA R15, R26, R15, R27 ;  /* 0x0000000f1a0f7223 */ /* 0x010fe4000000001b */
        /* <DEDUP_REMOVED lines=29> */
[----:B------:R-:W-:Y:S01]  /*0ac0*/  LDS R26, [R4+0xe80] ;  /* 0x000e8000041a7984 */ /* 0x000fe20000000800 */
[----:B-1----:R-:W-:-:S04]  /*0ad0*/  FFMA R12, R12, R9, R11 ;  /* 0x000000090c0c7223 */ /* 0x002fc8000000000b */
[----:B--2---:R-:W-:Y:S02]  /*0ae0*/  FFMA R27, R27, R13, R12 ;  /* 0x0000000d1b1b7223 */ /* 0x004fe4000000000c */
[----:B------:R-:W1:Y:S02]  /*0af0*/  LDS R12, [R4+0xd80] ;  /* 0x000d8000040c7984 */ /* 0x000e640000000800 */
[----:B---3--:R-:W-:Y:S02]  /*0b00*/  FFMA R29, R8, R14, R27 ;  /* 0x0000000e081d7223 */ /* 0x008fe4000000001b */
[----:B------:R-:W-:Y:S04]  /*0b10*/  LDS R13, [R4+0xe00] ;  /* 0x000e0000040d7984 */ /* 0x000fe80000000800 */
[----:B------:R-:W2:Y:S04]  /*0b20*/  LDS.128 R8, [R23+0x70] ;  /* 0x0000700017087984 */ /* 0x000ea80000000c00 */
[----:B------:R-:W3:Y:S04]  /*0b30*/  LDS R27, [R4+0xf00] ;  /* 0x000f0000041b7984 */ /* 0x000ee80000000800 */
[----:B------:R4:W5:Y:S02]  /*0b40*/  LDS R14, [R4+0xf80] ;  /* 0x000f8000040e7984 */ /* 0x0009640000000800 */
[----:B----4-:R-:W-:Y:S01]  /*0b50*/  MOV R4, R2 ;  /* 0x0000000200047202 */ /* 0x010fe20000000f00 */
[----:B-1----:R-:W-:-:S04]  /*0b60*/  FFMA R15, R12, R15, R29 ;  /* 0x0000000f0c0f7223 */ /* 0x002fc8000000001d */
[----:B--2---:R-:W-:-:S04]  /*0b70*/  FFMA R8, R8, R13, R15 ;  /* 0x0000000d08087223 */ /* 0x004fc8000000000f */
[----:B------:R-:W-:-:S04]  /*0b80*/  FFMA R8, R26, R9, R8 ;  /* 0x000000091a087223 */ /* 0x000fc80000000008 */
[----:B---3--:R-:W-:Y:S01]  /*0b90*/  FFMA R27, R27, R10, R8 ;  /* 0x0000000a1b1b7223 */ /* 0x008fe20000000008 */
[----:B------:R-:W-:-:S03]  /*0ba0*/  MOV R8, R3 ;  /* 0x0000000300087202 */ /* 0x000fc60000000f00 */
[----:B-----5:R-:W-:Y:S01]  /*0bb0*/  FFMA R11, R14, R11, R27 ;  /* 0x0000000b0e0b7223 */ /* 0x020fe2000000001b */
[----:B------:R-:W-:Y:S01]  /*0bc0*/  LEA R6, R8, R6, 0x5 ;  /* 0x0000000608067211 */ /* 0x000fe200078e28ff */
[----:B------:R-:W-:Y:S06]  /*0bd0*/  BAR.SYNC.DEFER_BLOCKING 0x0 ;  /* 0x0000000000007b1d */ /* 0x000fec0000010000 */
[----:B------:R-:W-:Y:S05]  /*0be0*/  BRA.U UP0, `(.L_x_6) ;  /* 0xfffffff900207547 */ /* 0x000fea000b83ffff */
.L_x_0:
[----:B------:R-:W1:Y:S01]  /*0bf0*/  LDCU UR5, c[0x0][0x380] ;  /* 0x00007000ff0577ac */ /* 0x000e620008000800 */
[----:B------:R-:W-:-:S04]  /*0c00*/  ISETP.GE.AND P0, PT, R21, R8, PT ;  /* 0x000000081500720c */ /* 0x000fc80003f06270 */
[----:B-1----:R-:W-:-:S13]  /*0c10*/  ISETP.GE.OR P0, PT, R22, UR5, P0 ;  /* 0x0000000516007c0c */ /* 0x002fda0008706670 */
[----:B------:R-:W-:Y:S05]  /*0c20*/  @P0 EXIT ;  /* 0x000000000000094d */ /* 0x000fea0003800000 */
[----:B--2---:R-:W1:Y:S01]  /*0c30*/  LDC.64 R2, c[0x0][0x3a0] ;  /* 0x0000e800ff027b82 */ /* 0x004e620000000a00 */
[----:B------:R-:W-:-:S04]  /*0c40*/  IMAD R21, R22, R8, R21 ;  /* 0x0000000816157224 */ /* 0x000fc800078e0215 */
[----:B-1----:R-:W-:-:S05]  /*0c50*/  IMAD.WIDE R2, R21, 0x4, R2 ;  /* 0x0000000415027825 */ /* 0x002fca00078e0202 */
[----:B------:R-:W-:Y:S01]  /*0c60*/  STG.E desc[UR8][R2.64], R11 ;  /* 0x0000000b02007986 */ /* 0x000fe2000c101908 */
[----:B------:R-:W-:Y:S05]  /*0c70*/  EXIT ;  /* 0x000000000000794d */ /* 0x000fea0003800000 */
.L_x_7:
[----:B------:R-:W-:-:S00]  /*0c80*/  BRA `(.L_x_7) ;  /* 0xfffffffc00fc7947 */ /* 0x000fc0000383ffff */
[----:B------:R-:W-:-:S00]  /*0c90*/  NOP ;  /* 0x0000000000007918 */ /* 0x000fc00000000000 */
        /* <DEDUP_REMOVED lines=14> */
.L_x_8:


//--------------------- .nv.shared._Z12matmul_asynciiiPKfS0_Pf --------------------------
	.section	.nv.shared._Z12matmul_asynciiiPKfS0_Pf,"aw",@nobits
	.sectionflags	@""
	.align	4
.nv.shared._Z12matmul_asynciiiPKfS0_Pf:
	.zero		17408


//--------------------- .nv.shared.reserved.0     --------------------------
	.section	.nv.shared.reserved.0,"aw",@nobits
	.weak		__nv_reservedSMEM_offset_0_alias
	.size		__nv_reservedSMEM_offset_0_alias, 0, 64
	.other		__nv_reservedSMEM_offset_0_alias,@"STO_CUDA_RESERVED_SHARED STV_DEFAULT"
__nv_reservedSMEM_offset_0_alias:
	.zero		0
	.zero		64


//--------------------- .nv.constant0._Z12matmul_asynciiiPKfS0_Pf --------------------------
	.section	.nv.constant0._Z12matmul_asynciiiPKfS0_Pf,"a",@progbits
	.sectionflags	@""
	.align	4
.nv.constant0._Z12matmul_asynciiiPKfS0_Pf:
	.zero		936


//--------------------- SYMBOLS --------------------------

	.type		.nv.reservedSmem.offset0,@object
	.size		.nv.reservedSmem.offset0,0x4
	.type		.nv.reservedSmem.cap,@object
	.size		.nv.reservedSmem.cap,0x4
